//
// Generated by NVIDIA NVVM Compiler
//
// Compiler Build ID: CL-36424714
// Cuda compilation tools, release 13.0, V13.0.88
// Based on NVVM 20.0.0
//

.version 9.0
.target sm_100
.address_size 64

	// .globl	_Z3addiPfS_
.extern .func  (.param .b32 func_retval0) vprintf
(
	.param .b64 vprintf_param_0,
	.param .b64 vprintf_param_1
)
;
.global .align 1 .b8 $str[13] = {37, 100, 32, 37, 100, 32, 37, 100, 32, 37, 100, 10};

.visible .entry _Z3addiPfS_(
	.param .u32 _Z3addiPfS__param_0,
	.param .u64 .ptr .align 1 _Z3addiPfS__param_1,
	.param .u64 .ptr .align 1 _Z3addiPfS__param_2
)
{
	.local .align 16 .b8 	__local_depot0[16];
	.reg .b64 	%SP;
	.reg .b64 	%SPL;
	.reg .pred 	%p<7>;
	.reg .b32 	%r<32>;
	.reg .b32 	%f<16>;
	.reg .b64 	%rd<28>;

	mov.u64 	%SPL, __local_depot0;
	cvta.local.u64 	%SP, %SPL;
	ld.param.u32 	%r11, [_Z3addiPfS__param_0];
	ld.param.u64 	%rd7, [_Z3addiPfS__param_1];
	ld.param.u64 	%rd8, [_Z3addiPfS__param_2];
	cvta.to.global.u64 	%rd1, %rd8;
	cvta.to.global.u64 	%rd2, %rd7;
	add.u64 	%rd9, %SP, 0;
	add.u64 	%rd10, %SPL, 0;
	mov.u32 	%r12, %ctaid.x;
	mov.u32 	%r13, %ctaid.y;
	mov.u32 	%r31, %tid.x;
	mov.u32 	%r14, %tid.y;
	st.local.v4.u32 	[%rd10], {%r12, %r13, %r31, %r14};
	mov.u64 	%rd11, $str;
	cvta.global.u64 	%rd12, %rd11;
	{ // callseq 0, 0
	.param .b64 param0;
	st.param.b64 	[param0], %rd12;
	.param .b64 param1;
	st.param.b64 	[param1], %rd9;
	.param .b32 retval0;
	call.uni (retval0), 
	vprintf, 
	(
	param0, 
	param1
	);
	ld.param.b32 	%r15, [retval0];
	} // callseq 0
	mov.u32 	%r2, %ntid.x;
	setp.ge.s32 	%p1, %r31, %r11;
	@%p1 bra 	$L__BB0_6;
	add.s32 	%r17, %r31, %r2;
	max.u32 	%r18, %r11, %r17;
	setp.lt.u32 	%p2, %r17, %r11;
	selp.u32 	%r19, 1, 0, %p2;
	add.s32 	%r20, %r17, %r19;
	sub.s32 	%r21, %r18, %r20;
	div.u32 	%r22, %r21, %r2;
	add.s32 	%r3, %r22, %r19;
	and.b32  	%r23, %r3, 3;
	setp.eq.s32 	%p3, %r23, 3;
	@%p3 bra 	$L__BB0_4;
	add.s32 	%r24, %r3, 1;
	and.b32  	%r25, %r24, 3;
	mul.wide.u32 	%rd27, %r31, 4;
	mul.wide.u32 	%rd4, %r2, 4;
	neg.s32 	%r29, %r25;
	mad.lo.s32 	%r31, %r2, %r25, %r31;
$L__BB0_3:
	.pragma "nounroll";
	add.s64 	%rd13, %rd2, %rd27;
	ld.global.f32 	%f1, [%rd13];
	add.s64 	%rd14, %rd1, %rd27;
	ld.global.f32 	%f2, [%rd14];
	add.f32 	%f3, %f1, %f2;
	st.global.f32 	[%rd14], %f3;
	add.s64 	%rd27, %rd27, %rd4;
	add.s32 	%r29, %r29, 1;
	setp.ne.s32 	%p4, %r29, 0;
	@%p4 bra 	$L__BB0_3;
$L__BB0_4:
	setp.lt.u32 	%p5, %r3, 3;
	@%p5 bra 	$L__BB0_6;
$L__BB0_5:
	mul.wide.u32 	%rd15, %r31, 4;
	add.s64 	%rd16, %rd2, %rd15;
	ld.global.f32 	%f4, [%rd16];
	add.s64 	%rd17, %rd1, %rd15;
	ld.global.f32 	%f5, [%rd17];
	add.f32 	%f6, %f4, %f5;
	st.global.f32 	[%rd17], %f6;
	add.s32 	%r26, %r31, %r2;
	mul.wide.u32 	%rd18, %r26, 4;
	add.s64 	%rd19, %rd2, %rd18;
	ld.global.f32 	%f7, [%rd19];
	add.s64 	%rd20, %rd1, %rd18;
	ld.global.f32 	%f8, [%rd20];
	add.f32 	%f9, %f7, %f8;
	st.global.f32 	[%rd20], %f9;
	add.s32 	%r27, %r26, %r2;
	mul.wide.u32 	%rd21, %r27, 4;
	add.s64 	%rd22, %rd2, %rd21;
	ld.global.f32 	%f10, [%rd22];
	add.s64 	%rd23, %rd1, %rd21;
	ld.global.f32 	%f11, [%rd23];
	add.f32 	%f12, %f10, %f11;
	st.global.f32 	[%rd23], %f12;
	add.s32 	%r28, %r27, %r2;
	mul.wide.u32 	%rd24, %r28, 4;
	add.s64 	%rd25, %rd2, %rd24;
	ld.global.f32 	%f13, [%rd25];
	add.s64 	%rd26, %rd1, %rd24;
	ld.global.f32 	%f14, [%rd26];
	add.f32 	%f15, %f13, %f14;
	st.global.f32 	[%rd26], %f15;
	add.s32 	%r31, %r28, %r2;
	setp.lt.s32 	%p6, %r31, %r11;
	@%p6 bra 	$L__BB0_5;
$L__BB0_6:
	ret;

}


// ===== COMPILED SASS (sm_100) =====

	.target	sm_100

	.elftype	@"ET_EXEC"


//--------------------- .note.nv.tkinfo           --------------------------
	.section	.note.nv.tkinfo,"",@"SHT_NOTE"
	.sectionflags	@"SHF_NOTE_NV_TKINFO"
	.tkinfo
        /*0018*/ 	.word	0x00000002
        /*0030*/ 	.string	""
        /*0030*/ 	.string	"ptxas"
        /*0030*/ 	.string	"Cuda compilation tools, release 13.0, V13.0.88"
        /*0030*/ 	.string	"Build cuda_13.0.r13.0/compiler.36424714_0"
        /*0030*/ 	.string	"-arch sm_100 -m 64 "



//--------------------- .note.nv.cuinfo           --------------------------
	.section	.note.nv.cuinfo,"",@"SHT_NOTE"
	.sectionflags	@"SHF_NOTE_NV_CUINFO"
        /*0018*/ 	.short	0x0002
        /*001a*/ 	.short	0x0064
        /*001c*/ 	.short	0x0082
	.zero		2


//--------------------- .nv.info                  --------------------------
	.section	.nv.info,"",@"SHT_CUDA_INFO"
	.align	4


	//----- nvinfo : EIATTR_REGCOUNT
	.align		4
        /*0000*/ 	.byte	0x04, 0x2f
        /*0002*/ 	.short	(.L_2 - .L_1)
	.align		4
.L_1:
        /*0004*/ 	.word	index@(_Z3addiPfS_)
        /*0008*/ 	.word	0x0000001e


	//----- nvinfo : EIATTR_FRAME_SIZE
	.align		4
.L_2:
        /*000c*/ 	.byte	0x04, 0x11
        /*000e*/ 	.short	(.L_4 - .L_3)
	.align		4
.L_3:
        /*0010*/ 	.word	index@(_Z3addiPfS_)
        /*0014*/ 	.word	0x00000010


	//----- nvinfo : EIATTR_MIN_STACK_SIZE
	.align		4
.L_4:
        /*0018*/ 	.byte	0x04, 0x12
        /*001a*/ 	.short	(.L_6 - .L_5)
	.align		4
.L_5:
        /*001c*/ 	.word	index@(_Z3addiPfS_)
        /*0020*/ 	.word	0x00000010
.L_6:


//--------------------- .nv.compat                --------------------------
	.section	.nv.compat,"",@"SHT_CUDA_COMPAT_INFO"
	.align	4
        /*0000*/ 	.byte	0x02, 0x09, 0x00, 0x00, 0x02, 0x02, 0x01, 0x00, 0x02, 0x05, 0x05, 0x00, 0x03, 0x07, 0x01, 0x01
        /*0010*/ 	.byte	0x02, 0x03, 0x00, 0x00, 0x02, 0x06, 0x01, 0x00, 0x04, 0x0b, 0x08, 0x00, 0x09, 0x00, 0x00, 0x00
        /*0020*/ 	.byte	0x00, 0x00, 0x00, 0x00


//--------------------- .nv.info._Z3addiPfS_      --------------------------
	.section	.nv.info._Z3addiPfS_,"",@"SHT_CUDA_INFO"
	.sectionflags	@""
	.align	4


	//----- nvinfo : EIATTR_CUDA_API_VERSION
	.align		4
        /*0000*/ 	.byte	0x04, 0x37
        /*0002*/ 	.short	(.L_8 - .L_7)
.L_7:
        /*0004*/ 	.word	0x00000082


	//----- nvinfo : EIATTR_KPARAM_INFO
	.align		4
.L_8:
        /*0008*/ 	.byte	0x04, 0x17
        /*000a*/ 	.short	(.L_10 - .L_9)
.L_9:
        /*000c*/ 	.word	0x00000000
        /*0010*/ 	.short	0x0002
        /*0012*/ 	.short	0x0010
        /*0014*/ 	.byte	0x00, 0xf5, 0x21, 0x00


	//----- nvinfo : EIATTR_KPARAM_INFO
	.align		4
.L_10:
        /*0018*/ 	.byte	0x04, 0x17
        /*001a*/ 	.short	(.L_12 - .L_11)
.L_11:
        /*001c*/ 	.word	0x00000000
        /*0020*/ 	.short	0x0001
        /*0022*/ 	.short	0x0008
        /*0024*/ 	.byte	0x00, 0xf5, 0x21, 0x00


	//----- nvinfo : EIATTR_KPARAM_INFO
	.align		4
.L_12:
        /*0028*/ 	.byte	0x04, 0x17
        /*002a*/ 	.short	(.L_14 - .L_13)
.L_13:
        /*002c*/ 	.word	0x00000000
        /*0030*/ 	.short	0x0000
        /*0032*/ 	.short	0x0000
        /*0034*/ 	.byte	0x00, 0xf0, 0x11, 0x00


	//----- nvinfo : EIATTR_SPARSE_MMA_MASK
	.align		4
.L_14:
        /*0038*/ 	.byte	0x03, 0x50
        /*003a*/ 	.short	0x0000


	//----- nvinfo : EIATTR_MAXREG_COUNT
	.align		4
        /*003c*/ 	.byte	0x03, 0x1b
        /*003e*/ 	.short	0x00ff


	//----- nvinfo : EIATTR_EXTERNS
	.align		4
        /*0040*/ 	.byte	0x04, 0x0f
        /*0042*/ 	.short	(.L_16 - .L_15)


	//   ....[0]....
	.align		4
.L_15:
        /*0044*/ 	.word	index@(vprintf)


	//----- nvinfo : EIATTR_MERCURY_ISA_VERSION
	.align		4
.L_16:
        /*0048*/ 	.byte	0x03, 0x5f
        /*004a*/ 	.short	0x0101


	//----- nvinfo : EIATTR_VRC_CTA_INIT_COUNT
	.align		4
        /*004c*/ 	.byte	0x02, 0x4a
	.zero		1
	.zero		1


	//----- nvinfo : EIATTR_SYSCALL_OFFSETS
	.align		4
        /*0050*/ 	.byte	0x04, 0x46
        /*0052*/ 	.short	(.L_18 - .L_17)


	//   ....[0]....
.L_17:
        /*0054*/ 	.word	0x00000130


	//----- nvinfo : EIATTR_EXIT_INSTR_OFFSETS
	.align		4
.L_18:
        /*0058*/ 	.byte	0x04, 0x1c
        /*005a*/ 	.short	(.L_20 - .L_19)


	//   ....[0]....
.L_19:
        /*005c*/ 	.word	0x00000170


	//   ....[1]....
        /*0060*/ 	.word	0x000004c0


	//   ....[2]....
        /*0064*/ 	.word	0x00000730


	//----- nvinfo : EIATTR_CRS_STACK_SIZE
	.align		4
.L_20:
        /*0068*/ 	.byte	0x04, 0x1e
        /*006a*/ 	.short	(.L_22 - .L_21)
.L_21:
        /*006c*/ 	.word	0x00000000


	//----- nvinfo : EIATTR_CBANK_PARAM_SIZE
	.align		4
.L_22:
        /*0070*/ 	.byte	0x03, 0x19
        /*0072*/ 	.short	0x0018


	//----- nvinfo : EIATTR_PARAM_CBANK
	.align		4
        /*0074*/ 	.byte	0x04, 0x0a
        /*0076*/ 	.short	(.L_24 - .L_23)
	.align		4
.L_23:
        /*0078*/ 	.word	index@(.nv.constant0._Z3addiPfS_)
        /*007c*/ 	.short	0x0380
        /*007e*/ 	.short	0x0018


	//----- nvinfo : EIATTR_SW_WAR
	.align		4
.L_24:
        /*0080*/ 	.byte	0x04, 0x36
        /*0082*/ 	.short	(.L_26 - .L_25)
.L_25:
        /*0084*/ 	.word	0x00000008
.L_26:


//--------------------- .nv.callgraph             --------------------------
	.section	.nv.callgraph,"",@"SHT_CUDA_CALLGRAPH"
	.align	4
	.sectionentsize	8
	.align		4
        /*0000*/ 	.word	0x00000000
	.align		4
        /*0004*/ 	.word	0xffffffff
	.align		4
        /*0008*/ 	.word	index@(_Z3addiPfS_)
	.align		4
        /*000c*/ 	.word	index@(vprintf)
	.align		4
        /*0010*/ 	.word	0x00000000
	.align		4
        /*0014*/ 	.word	0xfffffffe
	.align		4
        /*0018*/ 	.word	0x00000000
	.align		4
        /*001c*/ 	.word	0xfffffffd
	.align		4
        /*0020*/ 	.word	0x00000000
	.align		4
        /*0024*/ 	.word	0xfffffffc


//--------------------- .nv.constant4             --------------------------
	.section	.nv.constant4,"a",@progbits
	.align	8
	.align		8
.nv.constant4:
        /*0000*/ 	.dword	vprintf
	.align		8
        /*0008*/ 	.dword	$str


//--------------------- .text._Z3addiPfS_         --------------------------
	.section	.text._Z3addiPfS_,"ax",@progbits
	.align	128
        .global         _Z3addiPfS_
        .type           _Z3addiPfS_,@function
        .size           _Z3addiPfS_,(.L_x_6 - _Z3addiPfS_)
        .other          _Z3addiPfS_,@"STO_CUDA_ENTRY STV_DEFAULT"
_Z3addiPfS_:
.text._Z3addiPfS_:
[----:B------:R-:W0:Y:S01]  /*0000*/  LDC R1, c[0x0][0x37c] ;  /* 0x0000df00ff017b82 */ /* 0x000e220000000800 */
[----:B------:R-:W1:Y:S01]  /*0010*/  S2R R16, SR_CTAID.X ;  /* 0x0000000000107919 */ /* 0x000e620000002500 */
[----:B0-----:R-:W-:Y:S01]  /*0020*/  VIADD R1, R1, 0xfffffff0 ;  /* 0xfffffff001017836 */ /* 0x001fe20000000000 */
[----:B------:R-:W-:Y:S01]  /*0030*/  MOV R0, 0x0 ;  /* 0x0000000000007802 */ /* 0x000fe20000000f00 */
[----:B------:R-:W0:Y:S01]  /*0040*/  LDCU UR4, c[0x0][0x2f8] ;  /* 0x00005f00ff0477ac */ /* 0x000e220008000800 */
[----:B------:R-:W1:Y:S03]  /*0050*/  S2R R17, SR_CTAID.Y ;  /* 0x0000000000117919 */ /* 0x000e660000002600 */
[----:B------:R2:W3:Y:S01]  /*0060*/  LDC.64 R2, c[0x4][R0] ;  /* 0x0100000000027b82 */ /* 0x0004e20000000a00 */
[----:B------:R-:W4:Y:S01]  /*0070*/  LDCU.64 UR6, c[0x4][0x8] ;  /* 0x01000100ff0677ac */ /* 0x000f220008000a00 */
[----:B------:R-:W1:Y:S01]  /*0080*/  S2R R18, SR_TID.X ;  /* 0x0000000000127919 */ /* 0x000e620000002100 */
[----:B------:R-:W5:Y:S01]  /*0090*/  LDCU UR5, c[0x0][0x2fc] ;  /* 0x00005f80ff0577ac */ /* 0x000f620008000800 */
[----:B------:R-:W1:Y:S01]  /*00a0*/  S2R R19, SR_TID.Y ;  /* 0x0000000000137919 */ /* 0x000e620000002200 */
[----:B------:R-:W1:Y:S01]  /*00b0*/  LDCU.64 UR36, c[0x0][0x388] ;  /* 0x00007100ff2477ac */ /* 0x000e620008000a00 */
[----:B------:R-:W1:Y:S01]  /*00c0*/  LDCU.64 UR38, c[0x0][0x390] ;  /* 0x00007200ff2677ac */ /* 0x000e620008000a00 */
[----:B0-----:R-:W-:Y:S01]  /*00d0*/  IADD3 R6, P0, PT, R1, UR4, RZ ;  /* 0x0000000401067c10 */ /* 0x001fe2000ff1e0ff */
[----:B----4-:R-:W-:-:S02]  /*00e0*/  IMAD.U32 R4, RZ, RZ, UR6 ;  /* 0x00000006ff047e24 */ /* 0x010fc4000f8e00ff */
[----:B------:R-:W-:Y:S02]  /*00f0*/  IMAD.U32 R5, RZ, RZ, UR7 ;  /* 0x00000007ff057e24 */ /* 0x000fe4000f8e00ff */
[----:B-----5:R-:W-:Y:S01]  /*0100*/  IMAD.X R7, RZ, RZ, UR5, P0 ;  /* 0x00000005ff077e24 */ /* 0x020fe200080e06ff */
[----:B-1----:R2:W-:Y:S07]  /*0110*/  STL.128 [R1], R16 ;  /* 0x0000001001007387 */ /* 0x0025ee0000100c00 */
[----:B------:R-:W-:-:S07]  /*0120*/  LEPC R20, `(.L_x_0) ;  /* 0x000000001014794e */ /* 0x000fce0000000000 */
[----:B--23--:R-:W-:Y:S05]  /*0130*/  CALL.ABS.NOINC R2 ;  /* 0x0000000002007343 */ /* 0x00cfea0003c00000 */
.L_x_0:
[----:B------:R-:W0:Y:S08]  /*0140*/  LDC R3, c[0x0][0x380] ;  /* 0x0000e000ff037b82 */ /* 0x000e300000000800 */
[----:B------:R-:W1:Y:S01]  /*0150*/  LDC R5, c[0x0][0x360] ;  /* 0x0000d800ff057b82 */ /* 0x000e620000000800 */
[----:B0-----:R-:W-:-:S13]  /*0160*/  ISETP.GE.AND P0, PT, R18, R3, PT ;  /* 0x000000031200720c */ /* 0x001fda0003f06270 */
[----:B-1----:R-:W-:Y:S05]  /*0170*/  @P0 EXIT ;  /* 0x000000000000094d */ /* 0x002fea0003800000 */
[----:B------:R-:W0:Y:S01]  /*0180*/  I2F.U32.RP R4, R5 ;  /* 0x0000000500047306 */ /* 0x000e220000209000 */
[----:B------:R-:W-:Y:S01]  /*0190*/  IMAD.IADD R0, R18, 0x1, R5 ;  /* 0x0000000112007824 */ /* 0x000fe200078e0205 */
[----:B------:R-:W-:Y:S01]  /*01a0*/  ISETP.NE.U32.AND P2, PT, R5, RZ, PT ;  /* 0x000000ff0500720c */ /* 0x000fe20003f45070 */
[----:B------:R-:W1:Y:S01]  /*01b0*/  LDC.64 R20, c[0x0][0x358] ;  /* 0x0000d600ff147b82 */ /* 0x000e620000000a00 */
[----:B------:R-:W-:Y:S02]  /*01c0*/  BSSY.RECONVERGENT B0, `(.L_x_1) ;  /* 0x000002f000007945 */ /* 0x000fe40003800200 */
[CC--:B------:R-:W-:Y:S02]  /*01d0*/  ISETP.GE.U32.AND P0, PT, R0.reuse, R3.reuse, PT ;  /* 0x000000030000720c */ /* 0x0c0fe40003f06070 */
[----:B------:R-:W-:Y:S01]  /*01e0*/  VIMNMX.U32 R9, PT, PT, R0, R3, !PT ;  /* 0x0000000300097248 */ /* 0x000fe20007fe0000 */
[----:B0-----:R-:W0:Y:S02]  /*01f0*/  MUFU.RCP R4, R4 ;  /* 0x0000000400047308 */ /* 0x001e240000001000 */
[----:B0-----:R-:W-:-:S06]  /*0200*/  IADD3 R6, PT, PT, R4, 0xffffffe, RZ ;  /* 0x0ffffffe04067810 */ /* 0x001fcc0007ffe0ff */
[----:B------:R0:W2:Y:S02]  /*0210*/  F2I.FTZ.U32.TRUNC.NTZ R7, R6 ;  /* 0x0000000600077305 */ /* 0x0000a4000021f000 */
[----:B0-----:R-:W-:Y:S02]  /*0220*/  IMAD.MOV.U32 R6, RZ, RZ, RZ ;  /* 0x000000ffff067224 */ /* 0x001fe400078e00ff */
[----:B--2---:R-:W-:-:S04]  /*0230*/  IMAD.MOV R2, RZ, RZ, -R7 ;  /* 0x000000ffff027224 */ /* 0x004fc800078e0a07 */
[----:B------:R-:W-:Y:S01]  /*0240*/  IMAD R11, R2, R5, RZ ;  /* 0x00000005020b7224 */ /* 0x000fe200078e02ff */
[----:B------:R-:W-:-:S03]  /*0250*/  SEL R2, RZ, 0x1, P0 ;  /* 0x00000001ff027807 */ /* 0x000fc60000000000 */
[----:B------:R-:W-:Y:S01]  /*0260*/  IMAD.HI.U32 R7, R7, R11, R6 ;  /* 0x0000000b07077227 */ /* 0x000fe200078e0006 */
[----:B------:R-:W-:-:S05]  /*0270*/  IADD3 R0, PT, PT, R9, -R0, -R2 ;  /* 0x8000000009007210 */ /* 0x000fca0007ffe802 */
[----:B------:R-:W-:-:S05]  /*0280*/  IMAD.HI.U32 R7, R7, R0, RZ ;  /* 0x0000000007077227 */ /* 0x000fca00078e00ff */
[----:B------:R-:W-:-:S05]  /*0290*/  IADD3 R4, PT, PT, -R7, RZ, RZ ;  /* 0x000000ff07047210 */ /* 0x000fca0007ffe1ff */
[----:B------:R-:W-:-:S05]  /*02a0*/  IMAD R0, R5, R4, R0 ;  /* 0x0000000405007224 */ /* 0x000fca00078e0200 */
[----:B------:R-:W-:-:S13]  /*02b0*/  ISETP.GE.U32.AND P0, PT, R0, R5, PT ;  /* 0x000000050000720c */ /* 0x000fda0003f06070 */
[----:B------:R-:W-:Y:S02]  /*02c0*/  @P0 IMAD.IADD R0, R0, 0x1, -R5 ;  /* 0x0000000100000824 */ /* 0x000fe400078e0a05 */
[----:B------:R-:W-:-:S03]  /*02d0*/  @P0 VIADD R7, R7, 0x1 ;  /* 0x0000000107070836 */ /* 0x000fc60000000000 */
[----:B------:R-:W-:-:S13]  /*02e0*/  ISETP.GE.U32.AND P1, PT, R0, R5, PT ;  /* 0x000000050000720c */ /* 0x000fda0003f26070 */
[----:B------:R-:W-:Y:S01]  /*02f0*/  @P1 VIADD R7, R7, 0x1 ;  /* 0x0000000107071836 */ /* 0x000fe20000000000 */
[----:B------:R-:W-:-:S04]  /*0300*/  @!P2 LOP3.LUT R7, RZ, R5, RZ, 0x33, !PT ;  /* 0x00000005ff07a212 */ /* 0x000fc800078e33ff */
[----:B------:R-:W-:-:S04]  /*0310*/  IADD3 R0, PT, PT, R2, R7, RZ ;  /* 0x0000000702007210 */ /* 0x000fc80007ffe0ff */
[C---:B------:R-:W-:Y:S02]  /*0320*/  LOP3.LUT R2, R0.reuse, 0x3, RZ, 0xc0, !PT ;  /* 0x0000000300027812 */ /* 0x040fe400078ec0ff */
[----:B------:R-:W-:Y:S02]  /*0330*/  ISETP.GE.U32.AND P0, PT, R0, 0x3, PT ;  /* 0x000000030000780c */ /* 0x000fe40003f06070 */
[----:B------:R-:W-:-:S13]  /*0340*/  ISETP.NE.AND P1, PT, R2, 0x3, PT ;  /* 0x000000030200780c */ /* 0x000fda0003f25270 */
[----:B-1----:R-:W-:Y:S05]  /*0350*/  @!P1 BRA `(.L_x_2) ;  /* 0x0000000000549947 */ /* 0x002fea0003800000 */
[----:B------:R-:W-:Y:S02]  /*0360*/  VIADD R0, R0, 0x1 ;  /* 0x0000000100007836 */ /* 0x000fe40000000000 */
[----:B------:R-:W-:-:S03]  /*0370*/  IMAD.WIDE.U32 R6, R18, 0x4, RZ ;  /* 0x0000000412067825 */ /* 0x000fc600078e00ff */
[----:B------:R-:W-:-:S05]  /*0380*/  LOP3.LUT R0, R0, 0x3, RZ, 0xc0, !PT ;  /* 0x0000000300007812 */ /* 0x000fca00078ec0ff */
[----:B------:R-:W-:Y:S02]  /*0390*/  IMAD R18, R0, R5, R18 ;  /* 0x0000000500127224 */ /* 0x000fe400078e0212 */
[----:B------:R-:W-:-:S07]  /*03a0*/  IMAD.MOV R0, RZ, RZ, -R0 ;  /* 0x000000ffff007224 */ /* 0x000fce00078e0a00 */
.L_x_3:
[C---:B------:R-:W-:Y:S02]  /*03b0*/  R2UR UR4, R20.reuse ;  /* 0x00000000140472ca */ /* 0x040fe400000e0000 */
[C---:B------:R-:W-:Y:S02]  /*03c0*/  R2UR UR5, R21.reuse ;  /* 0x00000000150572ca */ /* 0x040fe400000e0000 */
[----:B------:R-:W-:Y:S02]  /*03d0*/  R2UR UR6, R20 ;  /* 0x00000000140672ca */ /* 0x000fe400000e0000 */
[----:B------:R-:W-:Y:S02]  /*03e0*/  R2UR UR7, R21 ;  /* 0x00000000150772ca */ /* 0x000fe400000e0000 */
[C---:B------:R-:W-:Y:S02]  /*03f0*/  IADD3 R10, P1, PT, R6.reuse, UR36, RZ ;  /* 0x00000024060a7c10 */ /* 0x040fe4000ff3e0ff */
[----:B0-----:R-:W-:-:S02]  /*0400*/  IADD3 R8, P2, PT, R6, UR38, RZ ;  /* 0x0000002606087c10 */ /* 0x001fc4000ff5e0ff */
[C---:B------:R-:W-:Y:S02]  /*0410*/  IADD3.X R11, PT, PT, R7.reuse, UR37, RZ, P1, !PT ;  /* 0x00000025070b7c10 */ /* 0x040fe40008ffe4ff */
[----:B------:R-:W-:-:S03]  /*0420*/  IADD3.X R9, PT, PT, R7, UR39, RZ, P2, !PT ;  /* 0x0000002707097c10 */ /* 0x000fc600097fe4ff */
[----:B------:R-:W2:Y:S04]  /*0430*/  LDG.E R10, desc[UR4][R10.64] ;  /* 0x000000040a0a7981 */ /* 0x000ea8000c1e1900 */
[----:B------:R-:W2:Y:S01]  /*0440*/  LDG.E R13, desc[UR6][R8.64] ;  /* 0x00000006080d7981 */ /* 0x000ea2000c1e1900 */
[----:B------:R-:W-:Y:S01]  /*0450*/  IADD3 R0, PT, PT, R0, 0x1, RZ ;  /* 0x0000000100007810 */ /* 0x000fe20007ffe0ff */
[----:B------:R-:W-:-:S03]  /*0460*/  IMAD.WIDE.U32 R6, R5, 0x4, R6 ;  /* 0x0000000405067825 */ /* 0x000fc600078e0006 */
[----:B------:R-:W-:Y:S01]  /*0470*/  ISETP.NE.AND P1, PT, R0, RZ, PT ;  /* 0x000000ff0000720c */ /* 0x000fe20003f25270 */
[----:B--2---:R-:W-:-:S05]  /*0480*/  FADD R13, R10, R13 ;  /* 0x0000000d0a0d7221 */ /* 0x004fca0000000000 */
[----:B------:R0:W-:Y:S07]  /*0490*/  STG.E desc[UR4][R8.64], R13 ;  /* 0x0000000d08007986 */ /* 0x0001ee000c101904 */
[----:B------:R-:W-:Y:S05]  /*04a0*/  @P1 BRA `(.L_x_3) ;  /* 0xfffffffc00c01947 */ /* 0x000fea000383ffff */
.L_x_2:
[----:B------:R-:W-:Y:S05]  /*04b0*/  BSYNC.RECONVERGENT B0 ;  /* 0x0000000000007941 */ /* 0x000fea0003800200 */
.L_x_1:
[----:B------:R-:W-:Y:S05]  /*04c0*/  @!P0 EXIT ;  /* 0x000000000000894d */ /* 0x000fea0003800000 */
.L_x_4:
[----:B0-----:R-:W0:Y:S01]  /*04d0*/  LDC.64 R8, c[0x0][0x388] ;  /* 0x0000e200ff087b82 */ /* 0x001e220000000a00 */
[C---:B------:R-:W-:Y:S02]  /*04e0*/  R2UR UR4, R20.reuse ;  /* 0x00000000140472ca */ /* 0x040fe400000e0000 */
[C---:B------:R-:W-:Y:S02]  /*04f0*/  R2UR UR5, R21.reuse ;  /* 0x00000000150572ca */ /* 0x040fe400000e0000 */
[----:B------:R-:W-:Y:S02]  /*0500*/  R2UR UR6, R20 ;  /* 0x00000000140672ca */ /* 0x000fe400000e0000 */
[----:B------:R-:W-:Y:S01]  /*0510*/  R2UR UR7, R21 ;  /* 0x00000000150772ca */ /* 0x000fe200000e0000 */
[----:B--2---:R-:W1:Y:S01]  /*0520*/  LDC.64 R6, c[0x0][0x390] ;  /* 0x0000e400ff067b82 */ /* 0x004e620000000a00 */
[----:B0-----:R-:W-:-:S07]  /*0530*/  IMAD.WIDE.U32 R12, R18, 0x4, R8 ;  /* 0x00000004120c7825 */ /* 0x001fce00078e0008 */
[----:B------:R-:W2:Y:S01]  /*0540*/  LDG.E R12, desc[UR4][R12.64] ;  /* 0x000000040c0c7981 */ /* 0x000ea2000c1e1900 */
[----:B-1----:R-:W-:-:S05]  /*0550*/  IMAD.WIDE.U32 R14, R18, 0x4, R6 ;  /* 0x00000004120e7825 */ /* 0x002fca00078e0006 */
[----:B------:R-:W2:Y:S01]  /*0560*/  LDG.E R11, desc[UR6][R14.64] ;  /* 0x000000060e0b7981 */ /* 0x000ea2000c1e1900 */
[----:B------:R-:W-:Y:S02]  /*0570*/  R2UR UR8, R20 ;  /* 0x00000000140872ca */ /* 0x000fe400000e0000 */
[----:B------:R-:W-:Y:S01]  /*0580*/  R2UR UR9, R21 ;  /* 0x00000000150972ca */ /* 0x000fe200000e0000 */
[----:B------:R-:W-:-:S04]  /*0590*/  IMAD.IADD R19, R5, 0x1, R18 ;  /* 0x0000000105137824 */ /* 0x000fc800078e0212 */
[----:B------:R-:W-:-:S04]  /*05a0*/  IMAD.WIDE.U32 R16, R19, 0x4, R8 ;  /* 0x0000000413107825 */ /* 0x000fc800078e0008 */
[----:B--2---:R-:W-:Y:S01]  /*05b0*/  FADD R23, R12, R11 ;  /* 0x0000000b0c177221 */ /* 0x004fe20000000000 */
[----:B------:R-:W-:-:S04]  /*05c0*/  IMAD.WIDE.U32 R10, R19, 0x4, R6 ;  /* 0x00000004130a7825 */ /* 0x000fc800078e0006 */
[----:B------:R0:W-:Y:S04]  /*05d0*/  STG.E desc[UR4][R14.64], R23 ;  /* 0x000000170e007986 */ /* 0x0001e8000c101904 */
[----:B------:R-:W2:Y:S04]  /*05e0*/  LDG.E R16, desc[UR6][R16.64] ;  /* 0x0000000610107981 */ /* 0x000ea8000c1e1900 */
[----:B------:R-:W2:Y:S01]  /*05f0*/  LDG.E R13, desc[UR8][R10.64] ;  /* 0x000000080a0d7981 */ /* 0x000ea2000c1e1900 */
[----:B------:R-:W-:-:S04]  /*0600*/  IMAD.IADD R27, R19, 0x1, R5 ;  /* 0x00000001131b7824 */ /* 0x000fc800078e0205 */
[----:B------:R-:W-:-:S04]  /*0610*/  IMAD.WIDE.U32 R18, R27, 0x4, R8 ;  /* 0x000000041b127825 */ /* 0x000fc800078e0008 */
[----:B--2---:R-:W-:Y:S01]  /*0620*/  FADD R25, R16, R13 ;  /* 0x0000000d10197221 */ /* 0x004fe20000000000 */
[----:B------:R-:W-:-:S04]  /*0630*/  IMAD.WIDE.U32 R12, R27, 0x4, R6 ;  /* 0x000000041b0c7825 */ /* 0x000fc800078e0006 */
[----:B------:R1:W-:Y:S04]  /*0640*/  STG.E desc[UR4][R10.64], R25 ;  /* 0x000000190a007986 */ /* 0x0003e8000c101904 */
[----:B------:R-:W2:Y:S04]  /*0650*/  LDG.E R18, desc[UR6][R18.64] ;  /* 0x0000000612127981 */ /* 0x000ea8000c1e1900 */
[----:B0-----:R-:W2:Y:S01]  /*0660*/  LDG.E R15, desc[UR8][R12.64] ;  /* 0x000000080c0f7981 */ /* 0x001ea2000c1e1900 */
[----:B------:R-:W-:-:S05]  /*0670*/  IADD3 R27, PT, PT, R27, R5, RZ ;  /* 0x000000051b1b7210 */ /* 0x000fca0007ffe0ff */
[----:B------:R-:W-:-:S04]  /*0680*/  IMAD.WIDE.U32 R8, R27, 0x4, R8 ;  /* 0x000000041b087825 */ /* 0x000fc800078e0008 */
[----:B------:R-:W-:-:S04]  /*0690*/  IMAD.WIDE.U32 R6, R27, 0x4, R6 ;  /* 0x000000041b067825 */ /* 0x000fc800078e0006 */
[----:B--2---:R-:W-:-:S05]  /*06a0*/  FADD R15, R18, R15 ;  /* 0x0000000f120f7221 */ /* 0x004fca0000000000 */
[----:B------:R2:W-:Y:S04]  /*06b0*/  STG.E desc[UR4][R12.64], R15 ;  /* 0x0000000f0c007986 */ /* 0x0005e8000c101904 */
[----:B------:R-:W3:Y:S04]  /*06c0*/  LDG.E R8, desc[UR6][R8.64] ;  /* 0x0000000608087981 */ /* 0x000ee8000c1e1900 */
[----:B-1----:R-:W3:Y:S01]  /*06d0*/  LDG.E R11, desc[UR8][R6.64] ;  /* 0x00000008060b7981 */ /* 0x002ee2000c1e1900 */
[----:B------:R-:W-:-:S05]  /*06e0*/  IMAD.IADD R18, R27, 0x1, R5 ;  /* 0x000000011b127824 */ /* 0x000fca00078e0205 */
[----:B------:R-:W-:Y:S01]  /*06f0*/  ISETP.GE.AND P0, PT, R18, R3, PT ;  /* 0x000000031200720c */ /* 0x000fe20003f06270 */
[----:B---3--:R-:W-:-:S05]  /*0700*/  FADD R11, R8, R11 ;  /* 0x0000000b080b7221 */ /* 0x008fca0000000000 */
[----:B------:R2:W-:Y:S07]  /*0710*/  STG.E desc[UR4][R6.64], R11 ;  /* 0x0000000b06007986 */ /* 0x0005ee000c101904 */
[----:B------:R-:W-:Y:S05]  /*0720*/  @!P0 BRA `(.L_x_4) ;  /* 0xfffffffc00688947 */ /* 0x000fea000383ffff */
[----:B------:R-:W-:Y:S05]  /*0730*/  EXIT ;  /* 0x000000000000794d */ /* 0x000fea0003800000 */
.L_x_5:
[----:B------:R-:W-:-:S00]  /*0740*/  BRA `(.L_x_5) ;  /* 0xfffffffc00fc7947 */ /* 0x000fc0000383ffff */
[----:B------:R-:W-:-:S00]  /*0750*/  NOP ;  /* 0x0000000000007918 */ /* 0x000fc00000000000 */
        /* <DEDUP_REMOVED lines=10> */
.L_x_6:


//--------------------- .nv.global.init           --------------------------
	.section	.nv.global.init,"aw",@progbits
.nv.global.init:
	.type		$str,@object
	.size		$str,(.L_0 - $str)
$str:
        /*0000*/ 	.byte	0x25, 0x64, 0x20, 0x25, 0x64, 0x20, 0x25, 0x64, 0x20, 0x25, 0x64, 0x0a, 0x00
.L_0:


//--------------------- .nv.shared.reserved.0     --------------------------
	.section	.nv.shared.reserved.0,"aw",@nobits
	.weak		__nv_reservedSMEM_offset_0_alias
	.size		__nv_reservedSMEM_offset_0_alias, 0, 64
	.other		__nv_reservedSMEM_offset_0_alias,@"STO_CUDA_RESERVED_SHARED STV_DEFAULT"
__nv_reservedSMEM_offset_0_alias:
	.zero		0
	.zero		64


//--------------------- .nv.constant0._Z3addiPfS_ --------------------------
	.section	.nv.constant0._Z3addiPfS_,"a",@progbits
	.sectionflags	@""
	.align	4
.nv.constant0._Z3addiPfS_:
	.zero		920


//--------------------- SYMBOLS --------------------------

	.type		.nv.reservedSmem.offset0,@object
	.size		.nv.reservedSmem.offset0,0x4
	.type		vprintf,@function
